//
// Generated by NVIDIA NVVM Compiler
//
// Compiler Build ID: CL-36424714
// Cuda compilation tools, release 13.0, V13.0.88
// Based on NVVM 20.0.0
//

.version 9.0
.target sm_100
.address_size 64

	// .globl	_Z10_gpu_m_addPiS_S_ii

.visible .entry _Z10_gpu_m_addPiS_S_ii(
	.param .u64 .ptr .align 1 _Z10_gpu_m_addPiS_S_ii_param_0,
	.param .u64 .ptr .align 1 _Z10_gpu_m_addPiS_S_ii_param_1,
	.param .u64 .ptr .align 1 _Z10_gpu_m_addPiS_S_ii_param_2,
	.param .u32 _Z10_gpu_m_addPiS_S_ii_param_3,
	.param .u32 _Z10_gpu_m_addPiS_S_ii_param_4
)
{
	.reg .pred 	%p<4>;
	.reg .b32 	%r<15>;
	.reg .b64 	%rd<11>;

	ld.param.u64 	%rd1, [_Z10_gpu_m_addPiS_S_ii_param_0];
	ld.param.u64 	%rd2, [_Z10_gpu_m_addPiS_S_ii_param_1];
	ld.param.u64 	%rd3, [_Z10_gpu_m_addPiS_S_ii_param_2];
	ld.param.u32 	%r4, [_Z10_gpu_m_addPiS_S_ii_param_3];
	ld.param.u32 	%r3, [_Z10_gpu_m_addPiS_S_ii_param_4];
	mov.u32 	%r5, %ctaid.y;
	shl.b32 	%r6, %r5, 4;
	mov.u32 	%r7, %tid.y;
	add.s32 	%r1, %r6, %r7;
	mov.u32 	%r8, %ctaid.x;
	shl.b32 	%r9, %r8, 4;
	mov.u32 	%r10, %tid.x;
	add.s32 	%r2, %r9, %r10;
	setp.ge.s32 	%p1, %r1, %r4;
	setp.ge.s32 	%p2, %r2, %r3;
	or.pred  	%p3, %p1, %p2;
	@%p3 bra 	$L__BB0_2;
	cvta.to.global.u64 	%rd4, %rd1;
	cvta.to.global.u64 	%rd5, %rd2;
	cvta.to.global.u64 	%rd6, %rd3;
	mad.lo.s32 	%r11, %r3, %r1, %r2;
	mul.wide.s32 	%rd7, %r11, 4;
	add.s64 	%rd8, %rd4, %rd7;
	ld.global.u32 	%r12, [%rd8];
	add.s64 	%rd9, %rd5, %rd7;
	ld.global.u32 	%r13, [%rd9];
	add.s32 	%r14, %r13, %r12;
	add.s64 	%rd10, %rd6, %rd7;
	st.global.u32 	[%rd10], %r14;
$L__BB0_2:
	ret;

}


// ===== COMPILED SASS (sm_100) =====

	.target	sm_100

	.elftype	@"ET_EXEC"


//--------------------- .note.nv.tkinfo           --------------------------
	.section	.note.nv.tkinfo,"",@"SHT_NOTE"
	.sectionflags	@"SHF_NOTE_NV_TKINFO"
	.tkinfo
        /*0018*/ 	.word	0x00000002
        /*0030*/ 	.string	""
        /*0030*/ 	.string	"ptxas"
        /*0030*/ 	.string	"Cuda compilation tools, release 13.0, V13.0.88"
        /*0030*/ 	.string	"Build cuda_13.0.r13.0/compiler.36424714_0"
        /*0030*/ 	.string	"-arch sm_100 -m 64 "



//--------------------- .note.nv.cuinfo           --------------------------
	.section	.note.nv.cuinfo,"",@"SHT_NOTE"
	.sectionflags	@"SHF_NOTE_NV_CUINFO"
        /*0018*/ 	.short	0x0002
        /*001a*/ 	.short	0x0064
        /*001c*/ 	.short	0x0082
	.zero		2


//--------------------- .nv.info                  --------------------------
	.section	.nv.info,"",@"SHT_CUDA_INFO"
	.align	4


	//----- nvinfo : EIATTR_REGCOUNT
	.align		4
        /*0000*/ 	.byte	0x04, 0x2f
        /*0002*/ 	.short	(.L_1 - .L_0)
	.align		4
.L_0:
        /*0004*/ 	.word	index@(_Z10_gpu_m_addPiS_S_ii)
        /*0008*/ 	.word	0x0000000c


	//----- nvinfo : EIATTR_FRAME_SIZE
	.align		4
.L_1:
        /*000c*/ 	.byte	0x04, 0x11
        /*000e*/ 	.short	(.L_3 - .L_2)
	.align		4
.L_2:
        /*0010*/ 	.word	index@(_Z10_gpu_m_addPiS_S_ii)
        /*0014*/ 	.word	0x00000000


	//----- nvinfo : EIATTR_MIN_STACK_SIZE
	.align		4
.L_3:
        /*0018*/ 	.byte	0x04, 0x12
        /*001a*/ 	.short	(.L_5 - .L_4)
	.align		4
.L_4:
        /*001c*/ 	.word	index@(_Z10_gpu_m_addPiS_S_ii)
        /*0020*/ 	.word	0x00000000
.L_5:


//--------------------- .nv.compat                --------------------------
	.section	.nv.compat,"",@"SHT_CUDA_COMPAT_INFO"
	.align	4
        /*0000*/ 	.byte	0x02, 0x09, 0x00, 0x00, 0x02, 0x02, 0x01, 0x00, 0x02, 0x05, 0x05, 0x00, 0x03, 0x07, 0x01, 0x01
        /*0010*/ 	.byte	0x02, 0x03, 0x00, 0x00, 0x02, 0x06, 0x01, 0x00, 0x04, 0x0b, 0x08, 0x00, 0x09, 0x00, 0x00, 0x00
        /*0020*/ 	.byte	0x00, 0x00, 0x00, 0x00


//--------------------- .nv.info._Z10_gpu_m_addPiS_S_ii --------------------------
	.section	.nv.info._Z10_gpu_m_addPiS_S_ii,"",@"SHT_CUDA_INFO"
	.sectionflags	@""
	.align	4


	//----- nvinfo : EIATTR_CUDA_API_VERSION
	.align		4
        /*0000*/ 	.byte	0x04, 0x37
        /*0002*/ 	.short	(.L_7 - .L_6)
.L_6:
        /*0004*/ 	.word	0x00000082


	//----- nvinfo : EIATTR_KPARAM_INFO
	.align		4
.L_7:
        /*0008*/ 	.byte	0x04, 0x17
        /*000a*/ 	.short	(.L_9 - .L_8)
.L_8:
        /*000c*/ 	.word	0x00000000
        /*0010*/ 	.short	0x0004
        /*0012*/ 	.short	0x001c
        /*0014*/ 	.byte	0x00, 0xf0, 0x11, 0x00


	//----- nvinfo : EIATTR_KPARAM_INFO
	.align		4
.L_9:
        /*0018*/ 	.byte	0x04, 0x17
        /*001a*/ 	.short	(.L_11 - .L_10)
.L_10:
        /*001c*/ 	.word	0x00000000
        /*0020*/ 	.short	0x0003
        /*0022*/ 	.short	0x0018
        /*0024*/ 	.byte	0x00, 0xf0, 0x11, 0x00


	//----- nvinfo : EIATTR_KPARAM_INFO
	.align		4
.L_11:
        /*0028*/ 	.byte	0x04, 0x17
        /*002a*/ 	.short	(.L_13 - .L_12)
.L_12:
        /*002c*/ 	.word	0x00000000
        /*0030*/ 	.short	0x0002
        /*0032*/ 	.short	0x0010
        /*0034*/ 	.byte	0x00, 0xf5, 0x21, 0x00


	//----- nvinfo : EIATTR_KPARAM_INFO
	.align		4
.L_13:
        /*0038*/ 	.byte	0x04, 0x17
        /*003a*/ 	.short	(.L_15 - .L_14)
.L_14:
        /*003c*/ 	.word	0x00000000
        /*0040*/ 	.short	0x0001
        /*0042*/ 	.short	0x0008
        /*0044*/ 	.byte	0x00, 0xf5, 0x21, 0x00


	//----- nvinfo : EIATTR_KPARAM_INFO
	.align		4
.L_15:
        /*0048*/ 	.byte	0x04, 0x17
        /*004a*/ 	.short	(.L_17 - .L_16)
.L_16:
        /*004c*/ 	.word	0x00000000
        /*0050*/ 	.short	0x0000
        /*0052*/ 	.short	0x0000
        /*0054*/ 	.byte	0x00, 0xf5, 0x21, 0x00


	//----- nvinfo : EIATTR_SPARSE_MMA_MASK
	.align		4
.L_17:
        /*0058*/ 	.byte	0x03, 0x50
        /*005a*/ 	.short	0x0000


	//----- nvinfo : EIATTR_MAXREG_COUNT
	.align		4
        /*005c*/ 	.byte	0x03, 0x1b
        /*005e*/ 	.short	0x00ff


	//----- nvinfo : EIATTR_MERCURY_ISA_VERSION
	.align		4
        /*0060*/ 	.byte	0x03, 0x5f
        /*0062*/ 	.short	0x0101


	//----- nvinfo : EIATTR_VRC_CTA_INIT_COUNT
	.align		4
        /*0064*/ 	.byte	0x02, 0x4a
	.zero		1
	.zero		1


	//----- nvinfo : EIATTR_EXIT_INSTR_OFFSETS
	.align		4
        /*0068*/ 	.byte	0x04, 0x1c
        /*006a*/ 	.short	(.L_19 - .L_18)


	//   ....[0]....
.L_18:
        /*006c*/ 	.word	0x000000a0


	//   ....[1]....
        /*0070*/ 	.word	0x00000170


	//----- nvinfo : EIATTR_CBANK_PARAM_SIZE
	.align		4
.L_19:
        /*0074*/ 	.byte	0x03, 0x19
        /*0076*/ 	.short	0x0020


	//----- nvinfo : EIATTR_PARAM_CBANK
	.align		4
        /*0078*/ 	.byte	0x04, 0x0a
        /*007a*/ 	.short	(.L_21 - .L_20)
	.align		4
.L_20:
        /*007c*/ 	.word	index@(.nv.constant0._Z10_gpu_m_addPiS_S_ii)
        /*0080*/ 	.short	0x0380
        /*0082*/ 	.short	0x0020


	//----- nvinfo : EIATTR_SW_WAR
	.align		4
.L_21:
        /*0084*/ 	.byte	0x04, 0x36
        /*0086*/ 	.short	(.L_23 - .L_22)
.L_22:
        /*0088*/ 	.word	0x00000008
.L_23:


//--------------------- .nv.callgraph             --------------------------
	.section	.nv.callgraph,"",@"SHT_CUDA_CALLGRAPH"
	.align	4
	.sectionentsize	8
	.align		4
        /*0000*/ 	.word	0x00000000
	.align		4
        /*0004*/ 	.word	0xffffffff
	.align		4
        /*0008*/ 	.word	0x00000000
	.align		4
        /*000c*/ 	.word	0xfffffffe
	.align		4
        /*0010*/ 	.word	0x00000000
	.align		4
        /*0014*/ 	.word	0xfffffffd
	.align		4
        /*0018*/ 	.word	0x00000000
	.align		4
        /*001c*/ 	.word	0xfffffffc


//--------------------- .text._Z10_gpu_m_addPiS_S_ii --------------------------
	.section	.text._Z10_gpu_m_addPiS_S_ii,"ax",@progbits
	.align	128
        .global         _Z10_gpu_m_addPiS_S_ii
        .type           _Z10_gpu_m_addPiS_S_ii,@function
        .size           _Z10_gpu_m_addPiS_S_ii,(.L_x_1 - _Z10_gpu_m_addPiS_S_ii)
        .other          _Z10_gpu_m_addPiS_S_ii,@"STO_CUDA_ENTRY STV_DEFAULT"
_Z10_gpu_m_addPiS_S_ii:
.text._Z10_gpu_m_addPiS_S_ii:
[----:B------:R-:W-:Y:S01]  /*0000*/  LDC R1, c[0x0][0x37c] ;  /* 0x0000df00ff017b82 */ /* 0x000fe20000000800 */
[----:B------:R-:W0:Y:S01]  /*0010*/  S2R R7, SR_CTAID.X ;  /* 0x0000000000077919 */ /* 0x000e220000002500 */
[----:B------:R-:W1:Y:S01]  /*0020*/  LDCU.64 UR6, c[0x0][0x398] ;  /* 0x00007300ff0677ac */ /* 0x000e620008000a00 */
[----:B------:R-:W0:Y:S01]  /*0030*/  S2R R2, SR_TID.X ;  /* 0x0000000000027919 */ /* 0x000e220000002100 */
[----:B------:R-:W2:Y:S01]  /*0040*/  S2R R0, SR_CTAID.Y ;  /* 0x0000000000007919 */ /* 0x000ea20000002600 */
[----:B------:R-:W2:Y:S01]  /*0050*/  S2R R3, SR_TID.Y ;  /* 0x0000000000037919 */ /* 0x000ea20000002200 */
[----:B0-----:R-:W-:-:S04]  /*0060*/  LEA R7, R7, R2, 0x4 ;  /* 0x0000000207077211 */ /* 0x001fc800078e20ff */
[----:B-1----:R-:W-:Y:S02]  /*0070*/  ISETP.GE.AND P0, PT, R7, UR7, PT ;  /* 0x0000000707007c0c */ /* 0x002fe4000bf06270 */
[----:B--2---:R-:W-:-:S04]  /*0080*/  LEA R0, R0, R3, 0x4 ;  /* 0x0000000300007211 */ /* 0x004fc800078e20ff */
[----:B------:R-:W-:-:S13]  /*0090*/  ISETP.GE.OR P0, PT, R0, UR6, P0 ;  /* 0x0000000600007c0c */ /* 0x000fda0008706670 */
[----:B------:R-:W-:Y:S05]  /*00a0*/  @P0 EXIT ;  /* 0x000000000000094d */ /* 0x000fea0003800000 */
[----:B------:R-:W0:Y:S01]  /*00b0*/  LDC.64 R2, c[0x0][0x380] ;  /* 0x0000e000ff027b82 */ /* 0x000e220000000a00 */
[----:B------:R-:W1:Y:S01]  /*00c0*/  LDCU.64 UR4, c[0x0][0x358] ;  /* 0x00006b00ff0477ac */ /* 0x000e620008000a00 */
[----:B------:R-:W-:-:S06]  /*00d0*/  IMAD R9, R0, UR7, R7 ;  /* 0x0000000700097c24 */ /* 0x000fcc000f8e0207 */
[----:B------:R-:W2:Y:S08]  /*00e0*/  LDC.64 R4, c[0x0][0x388] ;  /* 0x0000e200ff047b82 */ /* 0x000eb00000000a00 */
[----:B------:R-:W3:Y:S01]  /*00f0*/  LDC.64 R6, c[0x0][0x390] ;  /* 0x0000e400ff067b82 */ /* 0x000ee20000000a00 */
[----:B0-----:R-:W-:-:S06]  /*0100*/  IMAD.WIDE R2, R9, 0x4, R2 ;  /* 0x0000000409027825 */ /* 0x001fcc00078e0202 */
[----:B-1----:R-:W4:Y:S01]  /*0110*/  LDG.E R2, desc[UR4][R2.64] ;  /* 0x0000000402027981 */ /* 0x002f22000c1e1900 */
[----:B--2---:R-:W-:-:S06]  /*0120*/  IMAD.WIDE R4, R9, 0x4, R4 ;  /* 0x0000000409047825 */ /* 0x004fcc00078e0204 */
[----:B------:R-:W4:Y:S01]  /*0130*/  LDG.E R5, desc[UR4][R4.64] ;  /* 0x0000000404057981 */ /* 0x000f22000c1e1900 */
[----:B---3--:R-:W-:Y:S01]  /*0140*/  IMAD.WIDE R6, R9, 0x4, R6 ;  /* 0x0000000409067825 */ /* 0x008fe200078e0206 */
[----:B----4-:R-:W-:-:S05]  /*0150*/  IADD3 R9, PT, PT, R2, R5, RZ ;  /* 0x0000000502097210 */ /* 0x010fca0007ffe0ff */
[----:B------:R-:W-:Y:S01]  /*0160*/  STG.E desc[UR4][R6.64], R9 ;  /* 0x0000000906007986 */ /* 0x000fe2000c101904 */
[----:B------:R-:W-:Y:S05]  /*0170*/  EXIT ;  /* 0x000000000000794d */ /* 0x000fea0003800000 */
.L_x_0:
[----:B------:R-:W-:-:S00]  /*0180*/  BRA `(.L_x_0) ;  /* 0xfffffffc00fc7947 */ /* 0x000fc0000383ffff */
[----:B------:R-:W-:-:S00]  /*0190*/  NOP ;  /* 0x0000000000007918 */ /* 0x000fc00000000000 */
        /* <DEDUP_REMOVED lines=14> */
.L_x_1:


//--------------------- .nv.shared.reserved.0     --------------------------
	.section	.nv.shared.reserved.0,"aw",@nobits
	.weak		__nv_reservedSMEM_offset_0_alias
	.size		__nv_reservedSMEM_offset_0_alias, 0, 64
	.other		__nv_reservedSMEM_offset_0_alias,@"STO_CUDA_RESERVED_SHARED STV_DEFAULT"
__nv_reservedSMEM_offset_0_alias:
	.zero		0
	.zero		64


//--------------------- .nv.constant0._Z10_gpu_m_addPiS_S_ii --------------------------
	.section	.nv.constant0._Z10_gpu_m_addPiS_S_ii,"a",@progbits
	.sectionflags	@""
	.align	4
.nv.constant0._Z10_gpu_m_addPiS_S_ii:
	.zero		928


//--------------------- SYMBOLS --------------------------

	.type		.nv.reservedSmem.offset0,@object
	.size		.nv.reservedSmem.offset0,0x4
